//
// Generated by NVIDIA NVVM Compiler
//
// Compiler Build ID: CL-36424714
// Cuda compilation tools, release 13.0, V13.0.88
// Based on NVVM 20.0.0
//

.version 9.0
.target sm_100
.address_size 64

	// .globl	_Z7matMultPfS_S_i

.visible .entry _Z7matMultPfS_S_i(
	.param .u64 .ptr .align 1 _Z7matMultPfS_S_i_param_0,
	.param .u64 .ptr .align 1 _Z7matMultPfS_S_i_param_1,
	.param .u64 .ptr .align 1 _Z7matMultPfS_S_i_param_2,
	.param .u32 _Z7matMultPfS_S_i_param_3
)
{
	.reg .pred 	%p<10>;
	.reg .b32 	%r<43>;
	.reg .b32 	%f<68>;
	.reg .b64 	%rd<53>;

	ld.param.u64 	%rd11, [_Z7matMultPfS_S_i_param_1];
	ld.param.u64 	%rd12, [_Z7matMultPfS_S_i_param_2];
	ld.param.u32 	%r18, [_Z7matMultPfS_S_i_param_3];
	cvta.to.global.u64 	%rd1, %rd12;
	cvta.to.global.u64 	%rd2, %rd11;
	mov.u32 	%r19, %ctaid.x;
	mov.u32 	%r20, %ctaid.y;
	mov.u32 	%r21, %tid.x;
	mov.u32 	%r22, %tid.y;
	mov.u32 	%r23, %ntid.y;
	mul.lo.s32 	%r24, %r20, %r23;
	mul.lo.s32 	%r25, %r18, %r22;
	mad.lo.s32 	%r1, %r24, %r18, %r25;
	mov.u32 	%r26, %ntid.x;
	mad.lo.s32 	%r2, %r26, %r19, %r21;
	setp.lt.s32 	%p1, %r18, 1;
	mov.f32 	%f67, 0f00000000;
	@%p1 bra 	$L__BB0_12;
	and.b32  	%r3, %r18, 7;
	setp.lt.u32 	%p2, %r18, 8;
	mov.f32 	%f67, 0f00000000;
	mov.b32 	%r41, 0;
	@%p2 bra 	$L__BB0_4;
	and.b32  	%r41, %r18, 2147483640;
	neg.s32 	%r39, %r41;
	mul.wide.u32 	%rd13, %r18, 4;
	add.s64 	%rd3, %rd1, %rd13;
	mul.wide.u32 	%rd14, %r18, 8;
	add.s64 	%rd4, %rd1, %rd14;
	mul.wide.u32 	%rd15, %r18, 12;
	add.s64 	%rd5, %rd1, %rd15;
	mul.wide.u32 	%rd16, %r18, 16;
	add.s64 	%rd6, %rd1, %rd16;
	mul.wide.u32 	%rd17, %r18, 20;
	add.s64 	%rd7, %rd1, %rd17;
	mul.wide.u32 	%rd18, %r18, 24;
	add.s64 	%rd8, %rd1, %rd18;
	mul.wide.u32 	%rd19, %r18, 28;
	add.s64 	%rd9, %rd1, %rd19;
	mov.f32 	%f67, 0f00000000;
	shl.b32 	%r28, %r18, 3;
	mov.u32 	%r37, %r1;
	mov.u32 	%r38, %r2;
$L__BB0_3:
	.pragma "nounroll";
	mul.wide.s32 	%rd20, %r38, 4;
	add.s64 	%rd21, %rd3, %rd20;
	add.s64 	%rd22, %rd4, %rd20;
	add.s64 	%rd23, %rd5, %rd20;
	add.s64 	%rd24, %rd6, %rd20;
	add.s64 	%rd25, %rd7, %rd20;
	add.s64 	%rd26, %rd8, %rd20;
	add.s64 	%rd27, %rd9, %rd20;
	add.s64 	%rd28, %rd1, %rd20;
	mul.wide.s32 	%rd29, %r37, 4;
	add.s64 	%rd30, %rd2, %rd29;
	ld.global.f32 	%f17, [%rd30];
	ld.global.f32 	%f18, [%rd28];
	fma.rn.f32 	%f19, %f17, %f18, %f67;
	ld.global.f32 	%f20, [%rd30+4];
	ld.global.f32 	%f21, [%rd21];
	fma.rn.f32 	%f22, %f20, %f21, %f19;
	ld.global.f32 	%f23, [%rd30+8];
	ld.global.f32 	%f24, [%rd22];
	fma.rn.f32 	%f25, %f23, %f24, %f22;
	ld.global.f32 	%f26, [%rd30+12];
	ld.global.f32 	%f27, [%rd23];
	fma.rn.f32 	%f28, %f26, %f27, %f25;
	ld.global.f32 	%f29, [%rd30+16];
	ld.global.f32 	%f30, [%rd24];
	fma.rn.f32 	%f31, %f29, %f30, %f28;
	ld.global.f32 	%f32, [%rd30+20];
	ld.global.f32 	%f33, [%rd25];
	fma.rn.f32 	%f34, %f32, %f33, %f31;
	ld.global.f32 	%f35, [%rd30+24];
	ld.global.f32 	%f36, [%rd26];
	fma.rn.f32 	%f37, %f35, %f36, %f34;
	ld.global.f32 	%f38, [%rd30+28];
	ld.global.f32 	%f39, [%rd27];
	fma.rn.f32 	%f67, %f38, %f39, %f37;
	add.s32 	%r39, %r39, 8;
	add.s32 	%r38, %r38, %r28;
	add.s32 	%r37, %r37, 8;
	setp.ne.s32 	%p3, %r39, 0;
	@%p3 bra 	$L__BB0_3;
$L__BB0_4:
	setp.eq.s32 	%p4, %r3, 0;
	@%p4 bra 	$L__BB0_12;
	and.b32  	%r13, %r18, 3;
	setp.lt.u32 	%p5, %r3, 4;
	@%p5 bra 	$L__BB0_7;
	add.s32 	%r29, %r1, %r41;
	mul.wide.s32 	%rd31, %r29, 4;
	add.s64 	%rd32, %rd2, %rd31;
	ld.global.f32 	%f41, [%rd32];
	mad.lo.s32 	%r30, %r41, %r18, %r2;
	mul.wide.s32 	%rd33, %r30, 4;
	add.s64 	%rd34, %rd1, %rd33;
	ld.global.f32 	%f42, [%rd34];
	fma.rn.f32 	%f43, %f41, %f42, %f67;
	ld.global.f32 	%f44, [%rd32+4];
	mul.wide.u32 	%rd35, %r18, 4;
	add.s64 	%rd36, %rd34, %rd35;
	ld.global.f32 	%f45, [%rd36];
	fma.rn.f32 	%f46, %f44, %f45, %f43;
	ld.global.f32 	%f47, [%rd32+8];
	add.s64 	%rd37, %rd36, %rd35;
	ld.global.f32 	%f48, [%rd37];
	fma.rn.f32 	%f49, %f47, %f48, %f46;
	ld.global.f32 	%f50, [%rd32+12];
	add.s64 	%rd38, %rd37, %rd35;
	ld.global.f32 	%f51, [%rd38];
	fma.rn.f32 	%f67, %f50, %f51, %f49;
	add.s32 	%r41, %r41, 4;
$L__BB0_7:
	setp.eq.s32 	%p6, %r13, 0;
	@%p6 bra 	$L__BB0_12;
	setp.eq.s32 	%p7, %r13, 1;
	@%p7 bra 	$L__BB0_10;
	add.s32 	%r31, %r1, %r41;
	mul.wide.s32 	%rd39, %r31, 4;
	add.s64 	%rd40, %rd2, %rd39;
	ld.global.f32 	%f53, [%rd40];
	mad.lo.s32 	%r32, %r41, %r18, %r2;
	mul.wide.s32 	%rd41, %r32, 4;
	add.s64 	%rd42, %rd1, %rd41;
	ld.global.f32 	%f54, [%rd42];
	fma.rn.f32 	%f55, %f53, %f54, %f67;
	ld.global.f32 	%f56, [%rd40+4];
	mul.wide.u32 	%rd43, %r18, 4;
	add.s64 	%rd44, %rd42, %rd43;
	ld.global.f32 	%f57, [%rd44];
	fma.rn.f32 	%f67, %f56, %f57, %f55;
	add.s32 	%r41, %r41, 2;
$L__BB0_10:
	and.b32  	%r33, %r18, 1;
	setp.eq.b32 	%p8, %r33, 1;
	not.pred 	%p9, %p8;
	@%p9 bra 	$L__BB0_12;
	add.s32 	%r34, %r1, %r41;
	mul.wide.s32 	%rd45, %r34, 4;
	add.s64 	%rd46, %rd2, %rd45;
	ld.global.f32 	%f58, [%rd46];
	mad.lo.s32 	%r35, %r41, %r18, %r2;
	mul.wide.s32 	%rd47, %r35, 4;
	add.s64 	%rd48, %rd1, %rd47;
	ld.global.f32 	%f59, [%rd48];
	fma.rn.f32 	%f67, %f58, %f59, %f67;
$L__BB0_12:
	ld.param.u64 	%rd52, [_Z7matMultPfS_S_i_param_0];
	cvta.to.global.u64 	%rd49, %rd52;
	add.s32 	%r36, %r1, %r2;
	mul.wide.s32 	%rd50, %r36, 4;
	add.s64 	%rd51, %rd49, %rd50;
	st.global.f32 	[%rd51], %f67;
	ret;

}


// ===== COMPILED SASS (sm_100) =====

	.target	sm_100

	.elftype	@"ET_EXEC"


//--------------------- .note.nv.tkinfo           --------------------------
	.section	.note.nv.tkinfo,"",@"SHT_NOTE"
	.sectionflags	@"SHF_NOTE_NV_TKINFO"
	.tkinfo
        /*0018*/ 	.word	0x00000002
        /*0030*/ 	.string	""
        /*0030*/ 	.string	"ptxas"
        /*0030*/ 	.string	"Cuda compilation tools, release 13.0, V13.0.88"
        /*0030*/ 	.string	"Build cuda_13.0.r13.0/compiler.36424714_0"
        /*0030*/ 	.string	"-arch sm_100 -m 64 "



//--------------------- .note.nv.cuinfo           --------------------------
	.section	.note.nv.cuinfo,"",@"SHT_NOTE"
	.sectionflags	@"SHF_NOTE_NV_CUINFO"
        /*0018*/ 	.short	0x0002
        /*001a*/ 	.short	0x0064
        /*001c*/ 	.short	0x0082
	.zero		2


//--------------------- .nv.info                  --------------------------
	.section	.nv.info,"",@"SHT_CUDA_INFO"
	.align	4


	//----- nvinfo : EIATTR_REGCOUNT
	.align		4
        /*0000*/ 	.byte	0x04, 0x2f
        /*0002*/ 	.short	(.L_1 - .L_0)
	.align		4
.L_0:
        /*0004*/ 	.word	index@(_Z7matMultPfS_S_i)
        /*0008*/ 	.word	0x00000020


	//----- nvinfo : EIATTR_FRAME_SIZE
	.align		4
.L_1:
        /*000c*/ 	.byte	0x04, 0x11
        /*000e*/ 	.short	(.L_3 - .L_2)
	.align		4
.L_2:
        /*0010*/ 	.word	index@(_Z7matMultPfS_S_i)
        /*0014*/ 	.word	0x00000000


	//----- nvinfo : EIATTR_MIN_STACK_SIZE
	.align		4
.L_3:
        /*0018*/ 	.byte	0x04, 0x12
        /*001a*/ 	.short	(.L_5 - .L_4)
	.align		4
.L_4:
        /*001c*/ 	.word	index@(_Z7matMultPfS_S_i)
        /*0020*/ 	.word	0x00000000
.L_5:


//--------------------- .nv.compat                --------------------------
	.section	.nv.compat,"",@"SHT_CUDA_COMPAT_INFO"
	.align	4
        /*0000*/ 	.byte	0x02, 0x09, 0x00, 0x00, 0x02, 0x02, 0x01, 0x00, 0x02, 0x05, 0x05, 0x00, 0x03, 0x07, 0x01, 0x01
        /*0010*/ 	.byte	0x02, 0x03, 0x00, 0x00, 0x02, 0x06, 0x01, 0x00, 0x04, 0x0b, 0x08, 0x00, 0x09, 0x00, 0x00, 0x00
        /*0020*/ 	.byte	0x00, 0x00, 0x00, 0x00


//--------------------- .nv.info._Z7matMultPfS_S_i --------------------------
	.section	.nv.info._Z7matMultPfS_S_i,"",@"SHT_CUDA_INFO"
	.sectionflags	@""
	.align	4


	//----- nvinfo : EIATTR_CUDA_API_VERSION
	.align		4
        /*0000*/ 	.byte	0x04, 0x37
        /*0002*/ 	.short	(.L_7 - .L_6)
.L_6:
        /*0004*/ 	.word	0x00000082


	//----- nvinfo : EIATTR_KPARAM_INFO
	.align		4
.L_7:
        /*0008*/ 	.byte	0x04, 0x17
        /*000a*/ 	.short	(.L_9 - .L_8)
.L_8:
        /*000c*/ 	.word	0x00000000
        /*0010*/ 	.short	0x0003
        /*0012*/ 	.short	0x0018
        /*0014*/ 	.byte	0x00, 0xf0, 0x11, 0x00


	//----- nvinfo : EIATTR_KPARAM_INFO
	.align		4
.L_9:
        /*0018*/ 	.byte	0x04, 0x17
        /*001a*/ 	.short	(.L_11 - .L_10)
.L_10:
        /*001c*/ 	.word	0x00000000
        /*0020*/ 	.short	0x0002
        /*0022*/ 	.short	0x0010
        /*0024*/ 	.byte	0x00, 0xf5, 0x21, 0x00


	//----- nvinfo : EIATTR_KPARAM_INFO
	.align		4
.L_11:
        /*0028*/ 	.byte	0x04, 0x17
        /*002a*/ 	.short	(.L_13 - .L_12)
.L_12:
        /*002c*/ 	.word	0x00000000
        /*0030*/ 	.short	0x0001
        /*0032*/ 	.short	0x0008
        /*0034*/ 	.byte	0x00, 0xf5, 0x21, 0x00


	//----- nvinfo : EIATTR_KPARAM_INFO
	.align		4
.L_13:
        /*0038*/ 	.byte	0x04, 0x17
        /*003a*/ 	.short	(.L_15 - .L_14)
.L_14:
        /*003c*/ 	.word	0x00000000
        /*0040*/ 	.short	0x0000
        /*0042*/ 	.short	0x0000
        /*0044*/ 	.byte	0x00, 0xf5, 0x21, 0x00


	//----- nvinfo : EIATTR_SPARSE_MMA_MASK
	.align		4
.L_15:
        /*0048*/ 	.byte	0x03, 0x50
        /*004a*/ 	.short	0x0000


	//----- nvinfo : EIATTR_MAXREG_COUNT
	.align		4
        /*004c*/ 	.byte	0x03, 0x1b
        /*004e*/ 	.short	0x00ff


	//----- nvinfo : EIATTR_MERCURY_ISA_VERSION
	.align		4
        /*0050*/ 	.byte	0x03, 0x5f
        /*0052*/ 	.short	0x0101


	//----- nvinfo : EIATTR_VRC_CTA_INIT_COUNT
	.align		4
        /*0054*/ 	.byte	0x02, 0x4a
	.zero		1
	.zero		1


	//----- nvinfo : EIATTR_EXIT_INSTR_OFFSETS
	.align		4
        /*0058*/ 	.byte	0x04, 0x1c
        /*005a*/ 	.short	(.L_17 - .L_16)


	//   ....[0]....
.L_16:
        /*005c*/ 	.word	0x000009f0


	//----- nvinfo : EIATTR_CBANK_PARAM_SIZE
	.align		4
.L_17:
        /*0060*/ 	.byte	0x03, 0x19
        /*0062*/ 	.short	0x001c


	//----- nvinfo : EIATTR_PARAM_CBANK
	.align		4
        /*0064*/ 	.byte	0x04, 0x0a
        /*0066*/ 	.short	(.L_19 - .L_18)
	.align		4
.L_18:
        /*0068*/ 	.word	index@(.nv.constant0._Z7matMultPfS_S_i)
        /*006c*/ 	.short	0x0380
        /*006e*/ 	.short	0x001c


	//----- nvinfo : EIATTR_SW_WAR
	.align		4
.L_19:
        /*0070*/ 	.byte	0x04, 0x36
        /*0072*/ 	.short	(.L_21 - .L_20)
.L_20:
        /*0074*/ 	.word	0x00000008
.L_21:


//--------------------- .nv.callgraph             --------------------------
	.section	.nv.callgraph,"",@"SHT_CUDA_CALLGRAPH"
	.align	4
	.sectionentsize	8
	.align		4
        /*0000*/ 	.word	0x00000000
	.align		4
        /*0004*/ 	.word	0xffffffff
	.align		4
        /*0008*/ 	.word	0x00000000
	.align		4
        /*000c*/ 	.word	0xfffffffe
	.align		4
        /*0010*/ 	.word	0x00000000
	.align		4
        /*0014*/ 	.word	0xfffffffd
	.align		4
        /*0018*/ 	.word	0x00000000
	.align		4
        /*001c*/ 	.word	0xfffffffc


//--------------------- .text._Z7matMultPfS_S_i   --------------------------
	.section	.text._Z7matMultPfS_S_i,"ax",@progbits
	.align	128
        .global         _Z7matMultPfS_S_i
        .type           _Z7matMultPfS_S_i,@function
        .size           _Z7matMultPfS_S_i,(.L_x_5 - _Z7matMultPfS_S_i)
        .other          _Z7matMultPfS_S_i,@"STO_CUDA_ENTRY STV_DEFAULT"
_Z7matMultPfS_S_i:
.text._Z7matMultPfS_S_i:
[----:B------:R-:W-:Y:S01]  /*0000*/  LDC R1, c[0x0][0x37c] ;  /* 0x0000df00ff017b82 */ /* 0x000fe20000000800 */
[----:B------:R-:W0:Y:S07]  /*0010*/  S2R R13, SR_TID.Y ;  /* 0x00000000000d7919 */ /* 0x000e2e0000002200 */
[----:B------:R-:W1:Y:S01]  /*0020*/  S2UR UR4, SR_CTAID.Y ;  /* 0x00000000000479c3 */ /* 0x000e620000002600 */
[----:B------:R-:W1:Y:S01]  /*0030*/  LDCU UR5, c[0x0][0x364] ;  /* 0x00006c80ff0577ac */ /* 0x000e620008000800 */
[----:B------:R-:W-:Y:S01]  /*0040*/  HFMA2 R15, -RZ, RZ, 0, 0 ;  /* 0x00000000ff0f7431 */ /* 0x000fe200000001ff */
[----:B------:R-:W2:Y:S01]  /*0050*/  S2R R0, SR_TID.X ;  /* 0x0000000000007919 */ /* 0x000ea20000002100 */
[----:B------:R-:W3:Y:S04]  /*0060*/  LDCU UR18, c[0x0][0x398] ;  /* 0x00007300ff1277ac */ /* 0x000ee80008000800 */
[----:B------:R-:W2:Y:S01]  /*0070*/  S2UR UR6, SR_CTAID.X ;  /* 0x00000000000679c3 */ /* 0x000ea20000002500 */
[----:B------:R-:W4:Y:S07]  /*0080*/  LDCU.64 UR16, c[0x0][0x358] ;  /* 0x00006b00ff1077ac */ /* 0x000f2e0008000a00 */
[----:B------:R-:W2:Y:S01]  /*0090*/  LDC R3, c[0x0][0x360] ;  /* 0x0000d800ff037b82 */ /* 0x000ea20000000800 */
[----:B---3--:R-:W-:-:S02]  /*00a0*/  UISETP.GE.AND UP0, UPT, UR18, 0x1, UPT ;  /* 0x000000011200788c */ /* 0x008fc4000bf06270 */
[----:B-1----:R-:W-:-:S06]  /*00b0*/  UIMAD UR4, UR4, UR5, URZ ;  /* 0x00000005040472a4 */ /* 0x002fcc000f8e02ff */
[----:B------:R-:W-:Y:S01]  /*00c0*/  MOV R2, UR4 ;  /* 0x0000000400027c02 */ /* 0x000fe20008000f00 */
[----:B0-----:R-:W-:-:S04]  /*00d0*/  IMAD R13, R13, UR18, RZ ;  /* 0x000000120d0d7c24 */ /* 0x001fc8000f8e02ff */
[----:B------:R-:W-:Y:S02]  /*00e0*/  IMAD R13, R2, UR18, R13 ;  /* 0x00000012020d7c24 */ /* 0x000fe4000f8e020d */
[----:B--2---:R-:W-:Y:S01]  /*00f0*/  IMAD R0, R3, UR6, R0 ;  /* 0x0000000603007c24 */ /* 0x004fe2000f8e0200 */
[----:B----4-:R-:W-:Y:S06]  /*0100*/  BRA.U !UP0, `(.L_x_0) ;  /* 0x0000000908287547 */ /* 0x010fec000b800000 */
[----:B------:R-:W-:Y:S01]  /*0110*/  UISETP.GE.U32.AND UP1, UPT, UR18, 0x8, UPT ;  /* 0x000000081200788c */ /* 0x000fe2000bf26070 */
[----:B------:R-:W-:Y:S01]  /*0120*/  MOV R15, RZ ;  /* 0x000000ff000f7202 */ /* 0x000fe20000000f00 */
[----:B------:R-:W-:Y:S01]  /*0130*/  ULOP3.LUT UR19, UR18, 0x7, URZ, 0xc0, !UPT ;  /* 0x0000000712137892 */ /* 0x000fe2000f8ec0ff */
[----:B------:R-:W-:-:S03]  /*0140*/  UMOV UR4, URZ ;  /* 0x000000ff00047c82 */ /* 0x000fc60008000000 */
[----:B------:R-:W-:-:S03]  /*0150*/  UISETP.NE.AND UP0, UPT, UR19, URZ, UPT ;  /* 0x000000ff1300728c */ /* 0x000fc6000bf05270 */
[----:B------:R-:W-:Y:S08]  /*0160*/  BRA.U !UP1, `(.L_x_1) ;  /* 0x0000000109f87547 */ /* 0x000ff0000b800000 */
[----:B------:R-:W0:Y:S01]  /*0170*/  LDCU.64 UR20, c[0x0][0x390] ;  /* 0x00007200ff1477ac */ /* 0x000e220008000a00 */
[----:B------:R-:W-:Y:S02]  /*0180*/  MOV R15, RZ ;  /* 0x000000ff000f7202 */ /* 0x000fe40000000f00 */
[----:B------:R-:W-:Y:S01]  /*0190*/  MOV R12, R13 ;  /* 0x0000000d000c7202 */ /* 0x000fe20000000f00 */
[----:B------:R-:W-:Y:S01]  /*01a0*/  ULOP3.LUT UR4, UR18, 0x7ffffff8, URZ, 0xc0, !UPT ;  /* 0x7ffffff812047892 */ /* 0x000fe2000f8ec0ff */
[----:B------:R-:W-:-:S03]  /*01b0*/  MOV R14, R0 ;  /* 0x00000000000e7202 */ /* 0x000fc60000000f00 */
[----:B------:R-:W-:Y:S02]  /*01c0*/  UIADD3 UR5, UPT, UPT, -UR4, URZ, URZ ;  /* 0x000000ff04057290 */ /* 0x000fe4000fffe1ff */
[----:B0-----:R-:W-:Y:S02]  /*01d0*/  UIMAD.WIDE.U32 UR6, UR18, 0xc, UR20 ;  /* 0x0000000c120678a5 */ /* 0x001fe4000f8e0014 */
[----:B------:R-:W-:Y:S02]  /*01e0*/  UIMAD.WIDE.U32 UR8, UR18, 0x10, UR20 ;  /* 0x00000010120878a5 */ /* 0x000fe4000f8e0014 */
[----:B------:R-:W-:Y:S02]  /*01f0*/  UIMAD.WIDE.U32 UR10, UR18, 0x14, UR20 ;  /* 0x00000014120a78a5 */ /* 0x000fe4000f8e0014 */
[----:B------:R-:W-:Y:S02]  /*0200*/  UIMAD.WIDE.U32 UR12, UR18, 0x18, UR20 ;  /* 0x00000018120c78a5 */ /* 0x000fe4000f8e0014 */
[----:B------:R-:W-:-:S12]  /*0210*/  UIMAD.WIDE.U32 UR14, UR18, 0x1c, UR20 ;  /* 0x0000001c120e78a5 */ /* 0x000fd8000f8e0014 */
.L_x_2:
[----:B------:R-:W0:Y:S01]  /*0220*/  LDC.64 R2, c[0x0][0x388] ;  /* 0x0000e200ff027b82 */ /* 0x000e220000000a00 */
[----:B------:R-:W-:Y:S01]  /*0230*/  HFMA2 R9, -RZ, RZ, 0, 2.384185791015625e-07 ;  /* 0x00000004ff097431 */ /* 0x000fe200000001ff */
[----:B------:R-:W-:Y:S02]  /*0240*/  UIMAD.WIDE.U32 UR24, UR18, 0x4, UR20 ;  /* 0x00000004121878a5 */ /* 0x000fe4000f8e0014 */
[----:B------:R-:W-:-:S04]  /*0250*/  UIMAD.WIDE.U32 UR22, UR18, 0x8, UR20 ;  /* 0x00000008121678a5 */ /* 0x000fc8000f8e0014 */
[----:B------:R-:W-:Y:S02]  /*0260*/  MOV R4, UR24 ;  /* 0x0000001800047c02 */ /* 0x000fe40008000f00 */
[----:B------:R-:W-:Y:S01]  /*0270*/  MOV R5, UR25 ;  /* 0x0000001900057c02 */ /* 0x000fe20008000f00 */
[C---:B------:R-:W-:Y:S01]  /*0280*/  IMAD.WIDE R8, R14.reuse, R9, UR20 ;  /* 0x000000140e087e25 */ /* 0x040fe2000f8e0209 */
[----:B------:R-:W-:Y:S02]  /*0290*/  MOV R6, UR22 ;  /* 0x0000001600067c02 */ /* 0x000fe40008000f00 */
[----:B------:R-:W-:Y:S01]  /*02a0*/  MOV R7, UR23 ;  /* 0x0000001700077c02 */ /* 0x000fe20008000f00 */
[----:B------:R-:W-:Y:S01]  /*02b0*/  IMAD.WIDE R4, R14, 0x4, R4 ;  /* 0x000000040e047825 */ /* 0x000fe200078e0204 */
[----:B------:R1:W2:Y:S03]  /*02c0*/  LDG.E R21, desc[UR16][R8.64] ;  /* 0x0000001008157981 */ /* 0x0002a6000c1e1900 */
[----:B------:R-:W-:-:S02]  /*02d0*/  HFMA2 R11, -RZ, RZ, 0, 2.384185791015625e-07 ;  /* 0x00000004ff0b7431 */ /* 0x000fc400000001ff */
[----:B0-----:R-:W-:Y:S01]  /*02e0*/  IMAD.WIDE R2, R12, 0x4, R2 ;  /* 0x000000040c027825 */ /* 0x001fe200078e0202 */
[----:B------:R-:W-:Y:S01]  /*02f0*/  MOV R25, 0x4 ;  /* 0x0000000400197802 */ /* 0x000fe20000000f00 */
[----:B------:R0:W3:Y:S04]  /*0300*/  LDG.E R19, desc[UR16][R4.64] ;  /* 0x0000001004137981 */ /* 0x0000e8000c1e1900 */
[----:B------:R-:W2:Y:S01]  /*0310*/  LDG.E R20, desc[UR16][R2.64] ;  /* 0x0000001002147981 */ /* 0x000ea2000c1e1900 */
[----:B------:R-:W-:-:S03]  /*0320*/  IMAD.WIDE R6, R14, 0x4, R6 ;  /* 0x000000040e067825 */ /* 0x000fc600078e0206 */
[----:B------:R-:W3:Y:S01]  /*0330*/  LDG.E R18, desc[UR16][R2.64+0x4] ;  /* 0x0000041002127981 */ /* 0x000ee2000c1e1900 */
[C---:B------:R-:W-:Y:S01]  /*0340*/  IMAD.WIDE R24, R14.reuse, R25, UR6 ;  /* 0x000000060e187e25 */ /* 0x040fe2000f8e0219 */
[----:B------:R-:W-:Y:S02]  /*0350*/  MOV R27, 0x4 ;  /* 0x00000004001b7802 */ /* 0x000fe40000000f00 */
[----:B------:R4:W5:Y:S01]  /*0360*/  LDG.E R17, desc[UR16][R6.64] ;  /* 0x0000001006117981 */ /* 0x000962000c1e1900 */
[----:B-1----:R-:W-:-:S03]  /*0370*/  IMAD.WIDE R8, R14, R11, UR8 ;  /* 0x000000080e087e25 */ /* 0x002fc6000f8e020b */
[----:B------:R-:W5:Y:S01]  /*0380*/  LDG.E R16, desc[UR16][R2.64+0x8] ;  /* 0x0000081002107981 */ /* 0x000f62000c1e1900 */
[----:B------:R-:W-:Y:S02]  /*0390*/  HFMA2 R29, -RZ, RZ, 0, 2.384185791015625e-07 ;  /* 0x00000004ff1d7431 */ /* 0x000fe400000001ff */
[C---:B0-----:R-:W-:Y:S01]  /*03a0*/  IMAD.WIDE R4, R14.reuse, R27, UR10 ;  /* 0x0000000a0e047e25 */ /* 0x041fe2000f8e021b */
[----:B------:R-:W5:Y:S04]  /*03b0*/  LDG.E R23, desc[UR16][R24.64] ;  /* 0x0000001018177981 */ /* 0x000f68000c1e1900 */
[----:B------:R-:W5:Y:S01]  /*03c0*/  LDG.E R22, desc[UR16][R2.64+0xc] ;  /* 0x00000c1002167981 */ /* 0x000f62000c1e1900 */
[----:B----4-:R-:W-:-:S03]  /*03d0*/  IMAD.WIDE R6, R14, R11, UR12 ;  /* 0x0000000c0e067e25 */ /* 0x010fc6000f8e020b */
[----:B------:R-:W4:Y:S04]  /*03e0*/  LDG.E R9, desc[UR16][R8.64] ;  /* 0x0000001008097981 */ /* 0x000f28000c1e1900 */
[----:B------:R-:W4:Y:S01]  /*03f0*/  LDG.E R26, desc[UR16][R2.64+0x10] ;  /* 0x00001010021a7981 */ /* 0x000f22000c1e1900 */
[----:B------:R-:W-:-:S03]  /*0400*/  IMAD.WIDE R10, R14, R29, UR14 ;  /* 0x0000000e0e0a7e25 */ /* 0x000fc6000f8e021d */
[----:B------:R0:W4:Y:S04]  /*0410*/  LDG.E R4, desc[UR16][R4.64] ;  /* 0x0000001004047981 */ /* 0x000128000c1e1900 */
[----:B------:R-:W4:Y:S04]  /*0420*/  LDG.E R27, desc[UR16][R2.64+0x14] ;  /* 0x00001410021b7981 */ /* 0x000f28000c1e1900 */
[----:B------:R-:W4:Y:S04]  /*0430*/  LDG.E R7, desc[UR16][R6.64] ;  /* 0x0000001006077981 */ /* 0x000f28000c1e1900 */
[----:B------:R-:W4:Y:S04]  /*0440*/  LDG.E R24, desc[UR16][R2.64+0x18] ;  /* 0x0000181002187981 */ /* 0x000f28000c1e1900 */
[----:B------:R-:W4:Y:S04]  /*0450*/  LDG.E R10, desc[UR16][R10.64] ;  /* 0x000000100a0a7981 */ /* 0x000f28000c1e1900 */
[----:B------:R-:W4:Y:S01]  /*0460*/  LDG.E R28, desc[UR16][R2.64+0x1c] ;  /* 0x00001c10021c7981 */ /* 0x000f22000c1e1900 */
[----:B------:R-:W-:-:S04]  /*0470*/  UIADD3 UR5, UPT, UPT, UR5, 0x8, URZ ;  /* 0x0000000805057890 */ /* 0x000fc8000fffe0ff */
[----:B------:R-:W-:Y:S01]  /*0480*/  UISETP.NE.AND UP1, UPT, UR5, URZ, UPT ;  /* 0x000000ff0500728c */ /* 0x000fe2000bf25270 */
[----:B0-----:R-:W-:Y:S02]  /*0490*/  MOV R5, UR18 ;  /* 0x0000001200057c02 */ /* 0x001fe40008000f00 */
[----:B------:R-:W-:Y:S02]  /*04a0*/  IADD3 R12, PT, PT, R12, 0x8, RZ ;  /* 0x000000080c0c7810 */ /* 0x000fe40007ffe0ff */
[----:B------:R-:W-:Y:S01]  /*04b0*/  LEA R14, R5, R14, 0x3 ;  /* 0x0000000e050e7211 */ /* 0x000fe200078e18ff */
[----:B--2---:R-:W-:-:S04]  /*04c0*/  FFMA R21, R20, R21, R15 ;  /* 0x0000001514157223 */ /* 0x004fc8000000000f */
[----:B---3--:R-:W-:-:S04]  /*04d0*/  FFMA R19, R18, R19, R21 ;  /* 0x0000001312137223 */ /* 0x008fc80000000015 */
[----:B-----5:R-:W-:-:S04]  /*04e0*/  FFMA R17, R16, R17, R19 ;  /* 0x0000001110117223 */ /* 0x020fc80000000013 */
[----:B------:R-:W-:-:S04]  /*04f0*/  FFMA R17, R22, R23, R17 ;  /* 0x0000001716117223 */ /* 0x000fc80000000011 */
[----:B----4-:R-:W-:-:S04]  /*0500*/  FFMA R26, R26, R9, R17 ;  /* 0x000000091a1a7223 */ /* 0x010fc80000000011 */
[----:B------:R-:W-:-:S04]  /*0510*/  FFMA R27, R27, R4, R26 ;  /* 0x000000041b1b7223 */ /* 0x000fc8000000001a */
[----:B------:R-:W-:-:S04]  /*0520*/  FFMA R7, R24, R7, R27 ;  /* 0x0000000718077223 */ /* 0x000fc8000000001b */
[----:B------:R-:W-:Y:S01]  /*0530*/  FFMA R15, R28, R10, R7 ;  /* 0x0000000a1c0f7223 */ /* 0x000fe20000000007 */
[----:B------:R-:W-:Y:S06]  /*0540*/  BRA.U UP1, `(.L_x_2) ;  /* 0xfffffffd01347547 */ /* 0x000fec000b83ffff */
.L_x_1:
[----:B------:R-:W-:Y:S05]  /*0550*/  BRA.U !UP0, `(.L_x_0) ;  /* 0x0000000508147547 */ /* 0x000fea000b800000 */
[----:B------:R-:W-:Y:S02]  /*0560*/  UISETP.GE.U32.AND UP0, UPT, UR19, 0x4, UPT ;  /* 0x000000041300788c */ /* 0x000fe4000bf06070 */
[----:B------:R-:W-:-:S04]  /*0570*/  ULOP3.LUT UR5, UR18, 0x3, URZ, 0xc0, !UPT ;  /* 0x0000000312057892 */ /* 0x000fc8000f8ec0ff */
[----:B------:R-:W-:-:S03]  /*0580*/  UISETP.NE.AND UP1, UPT, UR5, URZ, UPT ;  /* 0x000000ff0500728c */ /* 0x000fc6000bf25270 */
[----:B------:R-:W-:Y:S08]  /*0590*/  BRA.U !UP0, `(.L_x_3) ;  /* 0x0000000108647547 */ /* 0x000ff0000b800000 */
[----:B------:R-:W0:Y:S01]  /*05a0*/  LDC.64 R4, c[0x0][0x390] ;  /* 0x0000e400ff047b82 */ /* 0x000e220000000a00 */
[----:B------:R-:W-:Y:S02]  /*05b0*/  MOV R9, UR4 ;  /* 0x0000000400097c02 */ /* 0x000fe40008000f00 */
[----:B------:R-:W-:-:S03]  /*05c0*/  IADD3 R7, PT, PT, R13, UR4, RZ ;  /* 0x000000040d077c10 */ /* 0x000fc6000fffe0ff */
[----:B------:R-:W-:Y:S02]  /*05d0*/  IMAD R9, R9, UR18, R0 ;  /* 0x0000001209097c24 */ /* 0x000fe4000f8e0200 */
[----:B------:R-:W1:Y:S01]  /*05e0*/  LDC.64 R2, c[0x0][0x388] ;  /* 0x0000e200ff027b82 */ /* 0x000e620000000a00 */
[----:B------:R-:W-:Y:S01]  /*05f0*/  MOV R11, UR18 ;  /* 0x00000012000b7c02 */ /* 0x000fe20008000f00 */
[----:B0-----:R-:W-:Y:S01]  /*0600*/  IMAD.WIDE R4, R9, 0x4, R4 ;  /* 0x0000000409047825 */ /* 0x001fe200078e0204 */
[----:B------:R-:W-:-:S03]  /*0610*/  MOV R9, UR18 ;  /* 0x0000001200097c02 */ /* 0x000fc60008000f00 */
[----:B-1----:R-:W-:-:S04]  /*0620*/  IMAD.WIDE R2, R7, 0x4, R2 ;  /* 0x0000000407027825 */ /* 0x002fc800078e0202 */
[C---:B------:R-:W-:Y:S01]  /*0630*/  IMAD.WIDE.U32 R6, R9.reuse, 0x4, R4 ;  /* 0x0000000409067825 */ /* 0x040fe200078e0004 */
[----:B------:R-:W2:Y:S04]  /*0640*/  LDG.E R12, desc[UR16][R2.64] ;  /* 0x00000010020c7981 */ /* 0x000ea8000c1e1900 */
[----:B------:R-:W2:Y:S01]  /*0650*/  LDG.E R4, desc[UR16][R4.64] ;  /* 0x0000001004047981 */ /* 0x000ea2000c1e1900 */
[----:B------:R-:W-:-:S03]  /*0660*/  IMAD.WIDE.U32 R8, R9, 0x4, R6 ;  /* 0x0000000409087825 */ /* 0x000fc600078e0006 */
[----:B------:R-:W3:Y:S04]  /*0670*/  LDG.E R6, desc[UR16][R6.64] ;  /* 0x0000001006067981 */ /* 0x000ee8000c1e1900 */
[----:B------:R-:W3:Y:S01]  /*0680*/  LDG.E R17, desc[UR16][R2.64+0x4] ;  /* 0x0000041002117981 */ /* 0x000ee2000c1e1900 */
[----:B------:R-:W-:-:S03]  /*0690*/  IMAD.WIDE.U32 R10, R11, 0x4, R8 ;  /* 0x000000040b0a7825 */ /* 0x000fc600078e0008 */
[----:B------:R-:W4:Y:S04]  /*06a0*/  LDG.E R14, desc[UR16][R8.64] ;  /* 0x00000010080e7981 */ /* 0x000f28000c1e1900 */
[----:B------:R-:W4:Y:S04]  /*06b0*/  LDG.E R19, desc[UR16][R2.64+0x8] ;  /* 0x0000081002137981 */ /* 0x000f28000c1e1900 */
[----:B------:R-:W5:Y:S04]  /*06c0*/  LDG.E R21, desc[UR16][R2.64+0xc] ;  /* 0x00000c1002157981 */ /* 0x000f68000c1e1900 */
[----:B------:R-:W5:Y:S01]  /*06d0*/  LDG.E R10, desc[UR16][R10.64] ;  /* 0x000000100a0a7981 */ /* 0x000f62000c1e1900 */
[----:B------:R-:W-:Y:S01]  /*06e0*/  UIADD3 UR4, UPT, UPT, UR4, 0x4, URZ ;  /* 0x0000000404047890 */ /* 0x000fe2000fffe0ff */
[----:B--2---:R-:W-:-:S04]  /*06f0*/  FFMA R4, R12, R4, R15 ;  /* 0x000000040c047223 */ /* 0x004fc8000000000f */
[----:B---3--:R-:W-:-:S04]  /*0700*/  FFMA R4, R17, R6, R4 ;  /* 0x0000000611047223 */ /* 0x008fc80000000004 */
[----:B----4-:R-:W-:-:S04]  /*0710*/  FFMA R4, R19, R14, R4 ;  /* 0x0000000e13047223 */ /* 0x010fc80000000004 */
[----:B-----5:R-:W-:-:S07]  /*0720*/  FFMA R15, R21, R10, R4 ;  /* 0x0000000a150f7223 */ /* 0x020fce0000000004 */
.L_x_3:
[----:B------:R-:W-:Y:S05]  /*0730*/  BRA.U !UP1, `(.L_x_0) ;  /* 0x00000001099c7547 */ /* 0x000fea000b800000 */
[----:B------:R-:W-:Y:S01]  /*0740*/  UISETP.NE.AND UP0, UPT, UR5, 0x1, UPT ;  /* 0x000000010500788c */ /* 0x000fe2000bf05270 */
[----:B------:R-:W-:Y:S01]  /*0750*/  MOV R3, UR4 ;  /* 0x0000000400037c02 */ /* 0x000fe20008000f00 */
[----:B------:R-:W-:Y:S02]  /*0760*/  ULOP3.LUT UR5, UR18, 0x1, URZ, 0xc0, !UPT ;  /* 0x0000000112057892 */ /* 0x000fe4000f8ec0ff */
[----:B------:R-:W-:Y:S02]  /*0770*/  MOV R5, UR18 ;  /* 0x0000001200057c02 */ /* 0x000fe40008000f00 */
[----:B------:R-:W-:Y:S01]  /*0780*/  UISETP.NE.U32.AND UP1, UPT, UR5, 0x1, UPT ;  /* 0x000000010500788c */ /* 0x000fe2000bf25070 */
[----:B------:R-:W-:-:S04]  /*0790*/  PLOP3.LUT P0, PT, PT, PT, UP0, 0x80, 0x8 ;  /* 0x000000000008781c */ /* 0x000fc80003f0f008 */
[----:B------:R-:W0:Y:S01]  /*07a0*/  @UP0 LDCU.64 UR8, c[0x0][0x390] ;  /* 0x00007200ff0807ac */ /* 0x000e220008000a00 */
[----:B------:R-:W-:Y:S01]  /*07b0*/  PLOP3.LUT P1, PT, PT, PT, UP1, 0x80, 0x8 ;  /* 0x000000000008781c */ /* 0x000fe20003f2f018 */
[----:B------:R-:W1:Y:S04]  /*07c0*/  @UP0 LDCU.64 UR6, c[0x0][0x388] ;  /* 0x00007100ff0607ac */ /* 0x000e680008000a00 */
[----:B------:R-:W2:Y:S03]  /*07d0*/  @!UP1 LDCU.64 UR10, c[0x0][0x388] ;  /* 0x00007100ff0a97ac */ /* 0x000ea60008000a00 */
[----:B------:R-:W-:Y:S01]  /*07e0*/  @P0 IMAD R3, R3, UR18, R0 ;  /* 0x0000001203030c24 */ /* 0x000fe2000f8e0200 */
[----:B------:R-:W3:Y:S01]  /*07f0*/  @!UP1 LDCU.64 UR12, c[0x0][0x390] ;  /* 0x00007200ff0c97ac */ /* 0x000ee20008000a00 */
[----:B0-----:R-:W-:-:S02]  /*0800*/  MOV R10, UR8 ;  /* 0x00000008000a7c02 */ /* 0x001fc40008000f00 */
[----:B------:R-:W-:Y:S02]  /*0810*/  MOV R11, UR9 ;  /* 0x00000009000b7c02 */ /* 0x000fe40008000f00 */
[----:B-1----:R-:W-:Y:S02]  /*0820*/  MOV R8, UR6 ;  /* 0x0000000600087c02 */ /* 0x002fe40008000f00 */
[----:B------:R-:W-:Y:S01]  /*0830*/  MOV R9, UR7 ;  /* 0x0000000700097c02 */ /* 0x000fe20008000f00 */
[----:B------:R-:W-:Y:S01]  /*0840*/  @P0 IMAD.WIDE R10, R3, 0x4, R10 ;  /* 0x00000004030a0825 */ /* 0x000fe200078e020a */
[----:B------:R-:W-:Y:S01]  /*0850*/  @P0 IADD3 R3, PT, PT, R13, UR4, RZ ;  /* 0x000000040d030c10 */ /* 0x000fe2000fffe0ff */
[----:B------:R-:W-:Y:S01]  /*0860*/  @UP0 UIADD3 UR4, UPT, UPT, UR4, 0x2, URZ ;  /* 0x0000000204040890 */ /* 0x000fe2000fffe0ff */
[----:B--2---:R-:W-:Y:S02]  /*0870*/  MOV R4, UR10 ;  /* 0x0000000a00047c02 */ /* 0x004fe40008000f00 */
[----:B---3--:R-:W-:Y:S01]  /*0880*/  MOV R6, UR12 ;  /* 0x0000000c00067c02 */ /* 0x008fe20008000f00 */
[----:B------:R-:W-:Y:S01]  /*0890*/  @P0 IMAD.WIDE R8, R3, 0x4, R8 ;  /* 0x0000000403080825 */ /* 0x000fe200078e0208 */
[----:B------:R-:W-:Y:S01]  /*08a0*/  MOV R7, UR13 ;  /* 0x0000000d00077c02 */ /* 0x000fe20008000f00 */
[----:B------:R-:W2:Y:S01]  /*08b0*/  @P0 LDG.E R14, desc[UR16][R10.64] ;  /* 0x000000100a0e0981 */ /* 0x000ea2000c1e1900 */
[----:B------:R-:W-:Y:S01]  /*08c0*/  MOV R19, UR4 ;  /* 0x0000000400137c02 */ /* 0x000fe20008000f00 */
[----:B------:R-:W-:Y:S01]  /*08d0*/  @P0 IMAD.WIDE.U32 R2, R5, 0x4, R10 ;  /* 0x0000000405020825 */ /* 0x000fe200078e000a */
[----:B------:R-:W-:Y:S01]  /*08e0*/  MOV R5, UR11 ;  /* 0x0000000b00057c02 */ /* 0x000fe20008000f00 */
[----:B------:R-:W2:Y:S01]  /*08f0*/  @P0 LDG.E R12, desc[UR16][R8.64] ;  /* 0x00000010080c0981 */ /* 0x000ea2000c1e1900 */
[----:B------:R-:W-:Y:S01]  /*0900*/  @!P1 IADD3 R17, PT, PT, R13, UR4, RZ ;  /* 0x000000040d119c10 */ /* 0x000fe2000fffe0ff */
[----:B------:R-:W-:-:S02]  /*0910*/  @!P1 IMAD R19, R19, UR18, R0 ;  /* 0x0000001213139c24 */ /* 0x000fc4000f8e0200 */
[----:B------:R-:W3:Y:S02]  /*0920*/  @P0 LDG.E R21, desc[UR16][R8.64+0x4] ;  /* 0x0000041008150981 */ /* 0x000ee4000c1e1900 */
[----:B------:R-:W-:Y:S02]  /*0930*/  @!P1 IMAD.WIDE R4, R17, 0x4, R4 ;  /* 0x0000000411049825 */ /* 0x000fe400078e0204 */
[----:B------:R-:W3:Y:S02]  /*0940*/  @P0 LDG.E R2, desc[UR16][R2.64] ;  /* 0x0000001002020981 */ /* 0x000ee4000c1e1900 */
[----:B------:R-:W-:Y:S02]  /*0950*/  @!P1 IMAD.WIDE R6, R19, 0x4, R6 ;  /* 0x0000000413069825 */ /* 0x000fe400078e0206 */
[----:B------:R-:W4:Y:S04]  /*0960*/  @!P1 LDG.E R4, desc[UR16][R4.64] ;  /* 0x0000001004049981 */ /* 0x000f28000c1e1900 */
[----:B------:R-:W4:Y:S01]  /*0970*/  @!P1 LDG.E R6, desc[UR16][R6.64] ;  /* 0x0000001006069981 */ /* 0x000f22000c1e1900 */
[----:B--2---:R-:W-:-:S04]  /*0980*/  @P0 FFMA R12, R12, R14, R15 ;  /* 0x0000000e0c0c0223 */ /* 0x004fc8000000000f */
[----:B---3--:R-:W-:-:S04]  /*0990*/  @P0 FFMA R15, R21, R2, R12 ;  /* 0x00000002150f0223 */ /* 0x008fc8000000000c */
[----:B----4-:R-:W-:-:S07]  /*09a0*/  @!P1 FFMA R15, R4, R6, R15 ;  /* 0x00000006040f9223 */ /* 0x010fce000000000f */
.L_x_0:
[----:B------:R-:W0:Y:S01]  /*09b0*/  LDC.64 R2, c[0x0][0x380] ;  /* 0x0000e000ff027b82 */ /* 0x000e220000000a00 */
[----:B------:R-:W-:-:S05]  /*09c0*/  IADD3 R13, PT, PT, R13, R0, RZ ;  /* 0x000000000d0d7210 */ /* 0x000fca0007ffe0ff */
[----:B0-----:R-:W-:-:S05]  /*09d0*/  IMAD.WIDE R2, R13, 0x4, R2 ;  /* 0x000000040d027825 */ /* 0x001fca00078e0202 */
[----:B------:R-:W-:Y:S01]  /*09e0*/  STG.E desc[UR16][R2.64], R15 ;  /* 0x0000000f02007986 */ /* 0x000fe2000c101910 */
[----:B------:R-:W-:Y:S05]  /*09f0*/  EXIT ;  /* 0x000000000000794d */ /* 0x000fea0003800000 */
.L_x_4:
[----:B------:R-:W-:-:S00]  /*0a00*/  BRA `(.L_x_4) ;  /* 0xfffffffc00fc7947 */ /* 0x000fc0000383ffff */
[----:B------:R-:W-:-:S00]  /*0a10*/  NOP ;  /* 0x0000000000007918 */ /* 0x000fc00000000000 */
        /* <DEDUP_REMOVED lines=14> */
.L_x_5:


//--------------------- .nv.shared.reserved.0     --------------------------
	.section	.nv.shared.reserved.0,"aw",@nobits
	.weak		__nv_reservedSMEM_offset_0_alias
	.size		__nv_reservedSMEM_offset_0_alias, 0, 64
	.other		__nv_reservedSMEM_offset_0_alias,@"STO_CUDA_RESERVED_SHARED STV_DEFAULT"
__nv_reservedSMEM_offset_0_alias:
	.zero		0
	.zero		64


//--------------------- .nv.constant0._Z7matMultPfS_S_i --------------------------
	.section	.nv.constant0._Z7matMultPfS_S_i,"a",@progbits
	.sectionflags	@""
	.align	4
.nv.constant0._Z7matMultPfS_S_i:
	.zero		924


//--------------------- SYMBOLS --------------------------

	.type		.nv.reservedSmem.offset0,@object
	.size		.nv.reservedSmem.offset0,0x4
